//
// Generated by NVIDIA NVVM Compiler
//
// Compiler Build ID: CL-36424714
// Cuda compilation tools, release 13.0, V13.0.88
// Based on NVVM 20.0.0
//

.version 9.0
.target sm_100
.address_size 64

	// .globl	_Z10testKernelPii

.visible .entry _Z10testKernelPii(
	.param .u64 .ptr .align 1 _Z10testKernelPii_param_0,
	.param .u32 _Z10testKernelPii_param_1
)
{
	.reg .b32 	%r<2>;
	.reg .b64 	%rd<3>;

	ld.param.u64 	%rd1, [_Z10testKernelPii_param_0];
	cvta.to.global.u64 	%rd2, %rd1;
	mov.b32 	%r1, 9;
	st.global.u32 	[%rd2+1600], %r1;
	ret;

}


// ===== COMPILED SASS (sm_100) =====

	.target	sm_100

	.elftype	@"ET_EXEC"


//--------------------- .note.nv.tkinfo           --------------------------
	.section	.note.nv.tkinfo,"",@"SHT_NOTE"
	.sectionflags	@"SHF_NOTE_NV_TKINFO"
	.tkinfo
        /*0018*/ 	.word	0x00000002
        /*0030*/ 	.string	""
        /*0030*/ 	.string	"ptxas"
        /*0030*/ 	.string	"Cuda compilation tools, release 13.0, V13.0.88"
        /*0030*/ 	.string	"Build cuda_13.0.r13.0/compiler.36424714_0"
        /*0030*/ 	.string	"-arch sm_100 -m 64 "



//--------------------- .note.nv.cuinfo           --------------------------
	.section	.note.nv.cuinfo,"",@"SHT_NOTE"
	.sectionflags	@"SHF_NOTE_NV_CUINFO"
        /*0018*/ 	.short	0x0002
        /*001a*/ 	.short	0x0064
        /*001c*/ 	.short	0x0082
	.zero		2


//--------------------- .nv.info                  --------------------------
	.section	.nv.info,"",@"SHT_CUDA_INFO"
	.align	4


	//----- nvinfo : EIATTR_REGCOUNT
	.align		4
        /*0000*/ 	.byte	0x04, 0x2f
        /*0002*/ 	.short	(.L_1 - .L_0)
	.align		4
.L_0:
        /*0004*/ 	.word	index@(_Z10testKernelPii)
        /*0008*/ 	.word	0x00000008


	//----- nvinfo : EIATTR_FRAME_SIZE
	.align		4
.L_1:
        /*000c*/ 	.byte	0x04, 0x11
        /*000e*/ 	.short	(.L_3 - .L_2)
	.align		4
.L_2:
        /*0010*/ 	.word	index@(_Z10testKernelPii)
        /*0014*/ 	.word	0x00000000


	//----- nvinfo : EIATTR_MIN_STACK_SIZE
	.align		4
.L_3:
        /*0018*/ 	.byte	0x04, 0x12
        /*001a*/ 	.short	(.L_5 - .L_4)
	.align		4
.L_4:
        /*001c*/ 	.word	index@(_Z10testKernelPii)
        /*0020*/ 	.word	0x00000000
.L_5:


//--------------------- .nv.compat                --------------------------
	.section	.nv.compat,"",@"SHT_CUDA_COMPAT_INFO"
	.align	4
        /*0000*/ 	.byte	0x02, 0x09, 0x00, 0x00, 0x02, 0x02, 0x01, 0x00, 0x02, 0x05, 0x05, 0x00, 0x03, 0x07, 0x01, 0x01
        /*0010*/ 	.byte	0x02, 0x03, 0x00, 0x00, 0x02, 0x06, 0x01, 0x00, 0x04, 0x0b, 0x08, 0x00, 0x09, 0x00, 0x00, 0x00
        /*0020*/ 	.byte	0x00, 0x00, 0x00, 0x00


//--------------------- .nv.info._Z10testKernelPii --------------------------
	.section	.nv.info._Z10testKernelPii,"",@"SHT_CUDA_INFO"
	.sectionflags	@""
	.align	4


	//----- nvinfo : EIATTR_CUDA_API_VERSION
	.align		4
        /*0000*/ 	.byte	0x04, 0x37
        /*0002*/ 	.short	(.L_7 - .L_6)
.L_6:
        /*0004*/ 	.word	0x00000082


	//----- nvinfo : EIATTR_KPARAM_INFO
	.align		4
.L_7:
        /*0008*/ 	.byte	0x04, 0x17
        /*000a*/ 	.short	(.L_9 - .L_8)
.L_8:
        /*000c*/ 	.word	0x00000000
        /*0010*/ 	.short	0x0001
        /*0012*/ 	.short	0x0008
        /*0014*/ 	.byte	0x00, 0xf0, 0x11, 0x00


	//----- nvinfo : EIATTR_KPARAM_INFO
	.align		4
.L_9:
        /*0018*/ 	.byte	0x04, 0x17
        /*001a*/ 	.short	(.L_11 - .L_10)
.L_10:
        /*001c*/ 	.word	0x00000000
        /*0020*/ 	.short	0x0000
        /*0022*/ 	.short	0x0000
        /*0024*/ 	.byte	0x00, 0xf5, 0x21, 0x00


	//----- nvinfo : EIATTR_SPARSE_MMA_MASK
	.align		4
.L_11:
        /*0028*/ 	.byte	0x03, 0x50
        /*002a*/ 	.short	0x0000


	//----- nvinfo : EIATTR_MAXREG_COUNT
	.align		4
        /*002c*/ 	.byte	0x03, 0x1b
        /*002e*/ 	.short	0x00ff


	//----- nvinfo : EIATTR_MERCURY_ISA_VERSION
	.align		4
        /*0030*/ 	.byte	0x03, 0x5f
        /*0032*/ 	.short	0x0101


	//----- nvinfo : EIATTR_VRC_CTA_INIT_COUNT
	.align		4
        /*0034*/ 	.byte	0x02, 0x4a
	.zero		1
	.zero		1


	//----- nvinfo : EIATTR_EXIT_INSTR_OFFSETS
	.align		4
        /*0038*/ 	.byte	0x04, 0x1c
        /*003a*/ 	.short	(.L_13 - .L_12)


	//   ....[0]....
.L_12:
        /*003c*/ 	.word	0x00000050


	//----- nvinfo : EIATTR_CBANK_PARAM_SIZE
	.align		4
.L_13:
        /*0040*/ 	.byte	0x03, 0x19
        /*0042*/ 	.short	0x000c


	//----- nvinfo : EIATTR_PARAM_CBANK
	.align		4
        /*0044*/ 	.byte	0x04, 0x0a
        /*0046*/ 	.short	(.L_15 - .L_14)
	.align		4
.L_14:
        /*0048*/ 	.word	index@(.nv.constant0._Z10testKernelPii)
        /*004c*/ 	.short	0x0380
        /*004e*/ 	.short	0x000c


	//----- nvinfo : EIATTR_SW_WAR
	.align		4
.L_15:
        /*0050*/ 	.byte	0x04, 0x36
        /*0052*/ 	.short	(.L_17 - .L_16)
.L_16:
        /*0054*/ 	.word	0x00000008
.L_17:


//--------------------- .nv.callgraph             --------------------------
	.section	.nv.callgraph,"",@"SHT_CUDA_CALLGRAPH"
	.align	4
	.sectionentsize	8
	.align		4
        /*0000*/ 	.word	0x00000000
	.align		4
        /*0004*/ 	.word	0xffffffff
	.align		4
        /*0008*/ 	.word	0x00000000
	.align		4
        /*000c*/ 	.word	0xfffffffe
	.align		4
        /*0010*/ 	.word	0x00000000
	.align		4
        /*0014*/ 	.word	0xfffffffd
	.align		4
        /*0018*/ 	.word	0x00000000
	.align		4
        /*001c*/ 	.word	0xfffffffc


//--------------------- .text._Z10testKernelPii   --------------------------
	.section	.text._Z10testKernelPii,"ax",@progbits
	.align	128
        .global         _Z10testKernelPii
        .type           _Z10testKernelPii,@function
        .size           _Z10testKernelPii,(.L_x_1 - _Z10testKernelPii)
        .other          _Z10testKernelPii,@"STO_CUDA_ENTRY STV_DEFAULT"
_Z10testKernelPii:
.text._Z10testKernelPii:
[----:B------:R-:W-:Y:S08]  /*0000*/  LDC R1, c[0x0][0x37c] ;  /* 0x0000df00ff017b82 */ /* 0x000ff00000000800 */
[----:B------:R-:W0:Y:S01]  /*0010*/  LDC.64 R2, c[0x0][0x380] ;  /* 0x0000e000ff027b82 */ /* 0x000e220000000a00 */
[----:B------:R-:W0:Y:S01]  /*0020*/  LDCU.64 UR4, c[0x0][0x358] ;  /* 0x00006b00ff0477ac */ /* 0x000e220008000a00 */
[----:B------:R-:W-:-:S05]  /*0030*/  HFMA2 R5, -RZ, RZ, 0, 5.36441802978515625e-07 ;  /* 0x00000009ff057431 */ /* 0x000fca00000001ff */
[----:B0-----:R-:W-:Y:S01]  /*0040*/  STG.E desc[UR4][R2.64+0x640], R5 ;  /* 0x0006400502007986 */ /* 0x001fe2000c101904 */
[----:B------:R-:W-:Y:S05]  /*0050*/  EXIT ;  /* 0x000000000000794d */ /* 0x000fea0003800000 */
.L_x_0:
[----:B------:R-:W-:-:S00]  /*0060*/  BRA `(.L_x_0) ;  /* 0xfffffffc00fc7947 */ /* 0x000fc0000383ffff */
[----:B------:R-:W-:-:S00]  /*0070*/  NOP ;  /* 0x0000000000007918 */ /* 0x000fc00000000000 */
        /* <DEDUP_REMOVED lines=8> */
.L_x_1:


//--------------------- .nv.shared.reserved.0     --------------------------
	.section	.nv.shared.reserved.0,"aw",@nobits
	.weak		__nv_reservedSMEM_offset_0_alias
	.size		__nv_reservedSMEM_offset_0_alias, 0, 64
	.other		__nv_reservedSMEM_offset_0_alias,@"STO_CUDA_RESERVED_SHARED STV_DEFAULT"
__nv_reservedSMEM_offset_0_alias:
	.zero		0
	.zero		64


//--------------------- .nv.constant0._Z10testKernelPii --------------------------
	.section	.nv.constant0._Z10testKernelPii,"a",@progbits
	.sectionflags	@""
	.align	4
.nv.constant0._Z10testKernelPii:
	.zero		908


//--------------------- SYMBOLS --------------------------

	.type		.nv.reservedSmem.offset0,@object
	.size		.nv.reservedSmem.offset0,0x4
